//
// Generated by NVIDIA NVVM Compiler
//
// Compiler Build ID: CL-36424714
// Cuda compilation tools, release 13.0, V13.0.88
// Based on NVVM 20.0.0
//

.version 9.0
.target sm_100
.address_size 64

	// .globl	_Z11AddIntegersPiS_

.visible .entry _Z11AddIntegersPiS_(
	.param .u64 .ptr .align 1 _Z11AddIntegersPiS__param_0,
	.param .u64 .ptr .align 1 _Z11AddIntegersPiS__param_1
)
{
	.reg .b32 	%r<4>;
	.reg .b64 	%rd<5>;

	ld.param.u64 	%rd1, [_Z11AddIntegersPiS__param_0];
	ld.param.u64 	%rd2, [_Z11AddIntegersPiS__param_1];
	cvta.to.global.u64 	%rd3, %rd1;
	cvta.to.global.u64 	%rd4, %rd2;
	ld.global.u32 	%r1, [%rd4];
	ld.global.u32 	%r2, [%rd3];
	add.s32 	%r3, %r2, %r1;
	st.global.u32 	[%rd3], %r3;
	ret;

}


// ===== COMPILED SASS (sm_100) =====

	.target	sm_100

	.elftype	@"ET_EXEC"


//--------------------- .note.nv.tkinfo           --------------------------
	.section	.note.nv.tkinfo,"",@"SHT_NOTE"
	.sectionflags	@"SHF_NOTE_NV_TKINFO"
	.tkinfo
        /*0018*/ 	.word	0x00000002
        /*0030*/ 	.string	""
        /*0030*/ 	.string	"ptxas"
        /*0030*/ 	.string	"Cuda compilation tools, release 13.0, V13.0.88"
        /*0030*/ 	.string	"Build cuda_13.0.r13.0/compiler.36424714_0"
        /*0030*/ 	.string	"-arch sm_100 -m 64 "



//--------------------- .note.nv.cuinfo           --------------------------
	.section	.note.nv.cuinfo,"",@"SHT_NOTE"
	.sectionflags	@"SHF_NOTE_NV_CUINFO"
        /*0018*/ 	.short	0x0002
        /*001a*/ 	.short	0x0064
        /*001c*/ 	.short	0x0082
	.zero		2


//--------------------- .nv.info                  --------------------------
	.section	.nv.info,"",@"SHT_CUDA_INFO"
	.align	4


	//----- nvinfo : EIATTR_REGCOUNT
	.align		4
        /*0000*/ 	.byte	0x04, 0x2f
        /*0002*/ 	.short	(.L_1 - .L_0)
	.align		4
.L_0:
        /*0004*/ 	.word	index@(_Z11AddIntegersPiS_)
        /*0008*/ 	.word	0x0000000a


	//----- nvinfo : EIATTR_FRAME_SIZE
	.align		4
.L_1:
        /*000c*/ 	.byte	0x04, 0x11
        /*000e*/ 	.short	(.L_3 - .L_2)
	.align		4
.L_2:
        /*0010*/ 	.word	index@(_Z11AddIntegersPiS_)
        /*0014*/ 	.word	0x00000000


	//----- nvinfo : EIATTR_MIN_STACK_SIZE
	.align		4
.L_3:
        /*0018*/ 	.byte	0x04, 0x12
        /*001a*/ 	.short	(.L_5 - .L_4)
	.align		4
.L_4:
        /*001c*/ 	.word	index@(_Z11AddIntegersPiS_)
        /*0020*/ 	.word	0x00000000
.L_5:


//--------------------- .nv.compat                --------------------------
	.section	.nv.compat,"",@"SHT_CUDA_COMPAT_INFO"
	.align	4
        /*0000*/ 	.byte	0x02, 0x09, 0x00, 0x00, 0x02, 0x02, 0x01, 0x00, 0x02, 0x05, 0x05, 0x00, 0x03, 0x07, 0x01, 0x01
        /*0010*/ 	.byte	0x02, 0x03, 0x00, 0x00, 0x02, 0x06, 0x01, 0x00, 0x04, 0x0b, 0x08, 0x00, 0x09, 0x00, 0x00, 0x00
        /*0020*/ 	.byte	0x00, 0x00, 0x00, 0x00


//--------------------- .nv.info._Z11AddIntegersPiS_ --------------------------
	.section	.nv.info._Z11AddIntegersPiS_,"",@"SHT_CUDA_INFO"
	.sectionflags	@""
	.align	4


	//----- nvinfo : EIATTR_CUDA_API_VERSION
	.align		4
        /*0000*/ 	.byte	0x04, 0x37
        /*0002*/ 	.short	(.L_7 - .L_6)
.L_6:
        /*0004*/ 	.word	0x00000082


	//----- nvinfo : EIATTR_KPARAM_INFO
	.align		4
.L_7:
        /*0008*/ 	.byte	0x04, 0x17
        /*000a*/ 	.short	(.L_9 - .L_8)
.L_8:
        /*000c*/ 	.word	0x00000000
        /*0010*/ 	.short	0x0001
        /*0012*/ 	.short	0x0008
        /*0014*/ 	.byte	0x00, 0xf5, 0x21, 0x00


	//----- nvinfo : EIATTR_KPARAM_INFO
	.align		4
.L_9:
        /*0018*/ 	.byte	0x04, 0x17
        /*001a*/ 	.short	(.L_11 - .L_10)
.L_10:
        /*001c*/ 	.word	0x00000000
        /*0020*/ 	.short	0x0000
        /*0022*/ 	.short	0x0000
        /*0024*/ 	.byte	0x00, 0xf5, 0x21, 0x00


	//----- nvinfo : EIATTR_SPARSE_MMA_MASK
	.align		4
.L_11:
        /*0028*/ 	.byte	0x03, 0x50
        /*002a*/ 	.short	0x0000


	//----- nvinfo : EIATTR_MAXREG_COUNT
	.align		4
        /*002c*/ 	.byte	0x03, 0x1b
        /*002e*/ 	.short	0x00ff


	//----- nvinfo : EIATTR_MERCURY_ISA_VERSION
	.align		4
        /*0030*/ 	.byte	0x03, 0x5f
        /*0032*/ 	.short	0x0101


	//----- nvinfo : EIATTR_VRC_CTA_INIT_COUNT
	.align		4
        /*0034*/ 	.byte	0x02, 0x4a
	.zero		1
	.zero		1


	//----- nvinfo : EIATTR_EXIT_INSTR_OFFSETS
	.align		4
        /*0038*/ 	.byte	0x04, 0x1c
        /*003a*/ 	.short	(.L_13 - .L_12)


	//   ....[0]....
.L_12:
        /*003c*/ 	.word	0x00000080


	//----- nvinfo : EIATTR_CBANK_PARAM_SIZE
	.align		4
.L_13:
        /*0040*/ 	.byte	0x03, 0x19
        /*0042*/ 	.short	0x0010


	//----- nvinfo : EIATTR_PARAM_CBANK
	.align		4
        /*0044*/ 	.byte	0x04, 0x0a
        /*0046*/ 	.short	(.L_15 - .L_14)
	.align		4
.L_14:
        /*0048*/ 	.word	index@(.nv.constant0._Z11AddIntegersPiS_)
        /*004c*/ 	.short	0x0380
        /*004e*/ 	.short	0x0010


	//----- nvinfo : EIATTR_SW_WAR
	.align		4
.L_15:
        /*0050*/ 	.byte	0x04, 0x36
        /*0052*/ 	.short	(.L_17 - .L_16)
.L_16:
        /*0054*/ 	.word	0x00000008
.L_17:


//--------------------- .nv.callgraph             --------------------------
	.section	.nv.callgraph,"",@"SHT_CUDA_CALLGRAPH"
	.align	4
	.sectionentsize	8
	.align		4
        /*0000*/ 	.word	0x00000000
	.align		4
        /*0004*/ 	.word	0xffffffff
	.align		4
        /*0008*/ 	.word	0x00000000
	.align		4
        /*000c*/ 	.word	0xfffffffe
	.align		4
        /*0010*/ 	.word	0x00000000
	.align		4
        /*0014*/ 	.word	0xfffffffd
	.align		4
        /*0018*/ 	.word	0x00000000
	.align		4
        /*001c*/ 	.word	0xfffffffc


//--------------------- .text._Z11AddIntegersPiS_ --------------------------
	.section	.text._Z11AddIntegersPiS_,"ax",@progbits
	.align	128
        .global         _Z11AddIntegersPiS_
        .type           _Z11AddIntegersPiS_,@function
        .size           _Z11AddIntegersPiS_,(.L_x_1 - _Z11AddIntegersPiS_)
        .other          _Z11AddIntegersPiS_,@"STO_CUDA_ENTRY STV_DEFAULT"
_Z11AddIntegersPiS_:
.text._Z11AddIntegersPiS_:
[----:B------:R-:W-:Y:S08]  /*0000*/  LDC R1, c[0x0][0x37c] ;  /* 0x0000df00ff017b82 */ /* 0x000ff00000000800 */
[----:B------:R-:W0:Y:S01]  /*0010*/  LDC.64 R2, c[0x0][0x388] ;  /* 0x0000e200ff027b82 */ /* 0x000e220000000a00 */
[----:B------:R-:W0:Y:S07]  /*0020*/  LDCU.64 UR4, c[0x0][0x358] ;  /* 0x00006b00ff0477ac */ /* 0x000e2e0008000a00 */
[----:B------:R-:W1:Y:S01]  /*0030*/  LDC.64 R4, c[0x0][0x380] ;  /* 0x0000e000ff047b82 */ /* 0x000e620000000a00 */
[----:B0-----:R-:W2:Y:S04]  /*0040*/  LDG.E R2, desc[UR4][R2.64] ;  /* 0x0000000402027981 */ /* 0x001ea8000c1e1900 */
[----:B-1----:R-:W2:Y:S02]  /*0050*/  LDG.E R7, desc[UR4][R4.64] ;  /* 0x0000000404077981 */ /* 0x002ea4000c1e1900 */
[----:B--2---:R-:W-:-:S05]  /*0060*/  IADD3 R7, PT, PT, R2, R7, RZ ;  /* 0x0000000702077210 */ /* 0x004fca0007ffe0ff */
[----:B------:R-:W-:Y:S01]  /*0070*/  STG.E desc[UR4][R4.64], R7 ;  /* 0x0000000704007986 */ /* 0x000fe2000c101904 */
[----:B------:R-:W-:Y:S05]  /*0080*/  EXIT ;  /* 0x000000000000794d */ /* 0x000fea0003800000 */
.L_x_0:
[----:B------:R-:W-:-:S00]  /*0090*/  BRA `(.L_x_0) ;  /* 0xfffffffc00fc7947 */ /* 0x000fc0000383ffff */
[----:B------:R-:W-:-:S00]  /*00a0*/  NOP ;  /* 0x0000000000007918 */ /* 0x000fc00000000000 */
        /* <DEDUP_REMOVED lines=13> */
.L_x_1:


//--------------------- .nv.shared.reserved.0     --------------------------
	.section	.nv.shared.reserved.0,"aw",@nobits
	.weak		__nv_reservedSMEM_offset_0_alias
	.size		__nv_reservedSMEM_offset_0_alias, 0, 64
	.other		__nv_reservedSMEM_offset_0_alias,@"STO_CUDA_RESERVED_SHARED STV_DEFAULT"
__nv_reservedSMEM_offset_0_alias:
	.zero		0
	.zero		64


//--------------------- .nv.constant0._Z11AddIntegersPiS_ --------------------------
	.section	.nv.constant0._Z11AddIntegersPiS_,"a",@progbits
	.sectionflags	@""
	.align	4
.nv.constant0._Z11AddIntegersPiS_:
	.zero		912


//--------------------- SYMBOLS --------------------------

	.type		.nv.reservedSmem.offset0,@object
	.size		.nv.reservedSmem.offset0,0x4
